	.headerflags	@"EF_CUDA_TEXMODE_UNIFIED EF_CUDA_64BIT_ADDRESS EF_CUDA_ACCELERATORS EF_CUDA_SM90 EF_CUDA_VIRTUAL_SM(EF_CUDA_SM90)"
	.elftype	@"ET_EXEC"


//--------------------- .nv.info                  --------------------------
	.section	.nv.info,"",@"SHT_CUDA_INFO"
	.align	4


	//----- nvinfo : EIATTR_REGCOUNT
	.align		4
        /*0000*/ 	.byte	0x04, 0x2f
        /*0002*/ 	.short	(.L_3 - .L_2)
	.align		4
.L_2:
        /*0004*/ 	.word	index@(triton_poi_fused__native_batch_norm_legit_no_training_add_relu_threshold_backward_1)
        /*0008*/ 	.word	0x00000020


	//----- nvinfo : EIATTR_MIN_STACK_SIZE
	.align		4
.L_3:
        /*000c*/ 	.byte	0x04, 0x12
        /*000e*/ 	.short	(.L_5 - .L_4)
	.align		4
.L_4:
        /*0010*/ 	.word	index@(triton_poi_fused__native_batch_norm_legit_no_training_add_relu_threshold_backward_1)
        /*0014*/ 	.word	0x00000000


	//----- nvinfo : EIATTR_FRAME_SIZE
	.align		4
.L_5:
        /*0018*/ 	.byte	0x04, 0x11
        /*001a*/ 	.short	(.L_7 - .L_6)
	.align		4
.L_6:
        /*001c*/ 	.word	index@(triton_poi_fused__native_batch_norm_legit_no_training_add_relu_threshold_backward_1)
        /*0020*/ 	.word	0x00000000


	//----- nvinfo : EIATTR_MIN_STACK_SIZE
	.align		4
.L_7:
        /*0024*/ 	.byte	0x04, 0x12
        /*0026*/ 	.short	(.L_9 - .L_8)
	.align		4
.L_8:
        /*0028*/ 	.word	index@(triton_poi_fused__native_batch_norm_legit_no_training_add_relu_threshold_backward_1)
        /*002c*/ 	.word	0x00000000
.L_9:


//--------------------- .nv.info.triton_poi_fused__native_batch_norm_legit_no_training_add_relu_threshold_backward_1 --------------------------
	.section	.nv.info.triton_poi_fused__native_batch_norm_legit_no_training_add_relu_threshold_backward_1,"",@"SHT_CUDA_INFO"
	.sectionflags	@""
	.align	4


	//----- nvinfo : EIATTR_CUDA_API_VERSION
	.align		4
        /*0000*/ 	.byte	0x04, 0x37
        /*0002*/ 	.short	(.L_11 - .L_10)
.L_10:
        /*0004*/ 	.word	0x0000007c


	//----- nvinfo : EIATTR_KPARAM_INFO
	.align		4
.L_11:
        /*0008*/ 	.byte	0x04, 0x17
        /*000a*/ 	.short	(.L_13 - .L_12)
.L_12:
        /*000c*/ 	.word	0x00000000
        /*0010*/ 	.short	0x000c
        /*0012*/ 	.short	0x0060
        /*0014*/ 	.byte	0x00, 0xf0, 0x11, 0x00


	//----- nvinfo : EIATTR_KPARAM_INFO
	.align		4
.L_13:
        /*0018*/ 	.byte	0x04, 0x17
        /*001a*/ 	.short	(.L_15 - .L_14)
.L_14:
        /*001c*/ 	.word	0x00000000
        /*0020*/ 	.short	0x000b
        /*0022*/ 	.short	0x0058
        /*0024*/ 	.byte	0x00, 0xf4, 0x21, 0x00


	//----- nvinfo : EIATTR_KPARAM_INFO
	.align		4
.L_15:
        /*0028*/ 	.byte	0x04, 0x17
        /*002a*/ 	.short	(.L_17 - .L_16)
.L_16:
        /*002c*/ 	.word	0x00000000
        /*0030*/ 	.short	0x000a
        /*0032*/ 	.short	0x0050
        /*0034*/ 	.byte	0x00, 0xf4, 0x21, 0x00


	//----- nvinfo : EIATTR_KPARAM_INFO
	.align		4
.L_17:
        /*0038*/ 	.byte	0x04, 0x17
        /*003a*/ 	.short	(.L_19 - .L_18)
.L_18:
        /*003c*/ 	.word	0x00000000
        /*0040*/ 	.short	0x0009
        /*0042*/ 	.short	0x0048
        /*0044*/ 	.byte	0x00, 0xf4, 0x21, 0x00


	//----- nvinfo : EIATTR_KPARAM_INFO
	.align		4
.L_19:
        /*0048*/ 	.byte	0x04, 0x17
        /*004a*/ 	.short	(.L_21 - .L_20)
.L_20:
        /*004c*/ 	.word	0x00000000
        /*0050*/ 	.short	0x0008
        /*0052*/ 	.short	0x0040
        /*0054*/ 	.byte	0x00, 0xf4, 0x21, 0x00


	//----- nvinfo : EIATTR_KPARAM_INFO
	.align		4
.L_21:
        /*0058*/ 	.byte	0x04, 0x17
        /*005a*/ 	.short	(.L_23 - .L_22)
.L_22:
        /*005c*/ 	.word	0x00000000
        /*0060*/ 	.short	0x0007
        /*0062*/ 	.short	0x0038
        /*0064*/ 	.byte	0x00, 0xf4, 0x21, 0x00


	//----- nvinfo : EIATTR_KPARAM_INFO
	.align		4
.L_23:
        /*0068*/ 	.byte	0x04, 0x17
        /*006a*/ 	.short	(.L_25 - .L_24)
.L_24:
        /*006c*/ 	.word	0x00000000
        /*0070*/ 	.short	0x0006
        /*0072*/ 	.short	0x0030
        /*0074*/ 	.byte	0x00, 0xf4, 0x21, 0x00


	//----- nvinfo : EIATTR_KPARAM_INFO
	.align		4
.L_25:
        /*0078*/ 	.byte	0x04, 0x17
        /*007a*/ 	.short	(.L_27 - .L_26)
.L_26:
        /*007c*/ 	.word	0x00000000
        /*0080*/ 	.short	0x0005
        /*0082*/ 	.short	0x0028
        /*0084*/ 	.byte	0x00, 0xf4, 0x21, 0x00


	//----- nvinfo : EIATTR_KPARAM_INFO
	.align		4
.L_27:
        /*0088*/ 	.byte	0x04, 0x17
        /*008a*/ 	.short	(.L_29 - .L_28)
.L_28:
        /*008c*/ 	.word	0x00000000
        /*0090*/ 	.short	0x0004
        /*0092*/ 	.short	0x0020
        /*0094*/ 	.byte	0x00, 0xf4, 0x21, 0x00


	//----- nvinfo : EIATTR_KPARAM_INFO
	.align		4
.L_29:
        /*0098*/ 	.byte	0x04, 0x17
        /*009a*/ 	.short	(.L_31 - .L_30)
.L_30:
        /*009c*/ 	.word	0x00000000
        /*00a0*/ 	.short	0x0003
        /*00a2*/ 	.short	0x0018
        /*00a4*/ 	.byte	0x00, 0xf4, 0x21, 0x00


	//----- nvinfo : EIATTR_KPARAM_INFO
	.align		4
.L_31:
        /*00a8*/ 	.byte	0x04, 0x17
        /*00aa*/ 	.short	(.L_33 - .L_32)
.L_32:
        /*00ac*/ 	.word	0x00000000
        /*00b0*/ 	.short	0x0002
        /*00b2*/ 	.short	0x0010
        /*00b4*/ 	.byte	0x00, 0xf4, 0x21, 0x00


	//----- nvinfo : EIATTR_KPARAM_INFO
	.align		4
.L_33:
        /*00b8*/ 	.byte	0x04, 0x17
        /*00ba*/ 	.short	(.L_35 - .L_34)
.L_34:
        /*00bc*/ 	.word	0x00000000
        /*00c0*/ 	.short	0x0001
        /*00c2*/ 	.short	0x0008
        /*00c4*/ 	.byte	0x00, 0xf4, 0x21, 0x00


	//----- nvinfo : EIATTR_KPARAM_INFO
	.align		4
.L_35:
        /*00c8*/ 	.byte	0x04, 0x17
        /*00ca*/ 	.short	(.L_37 - .L_36)
.L_36:
        /*00cc*/ 	.word	0x00000000
        /*00d0*/ 	.short	0x0000
        /*00d2*/ 	.short	0x0000
        /*00d4*/ 	.byte	0x00, 0xf4, 0x21, 0x00


	//----- nvinfo : EIATTR_SPARSE_MMA_MASK
	.align		4
.L_37:
        /*00d8*/ 	.byte	0x03, 0x50
        /*00da*/ 	.short	0x0000


	//----- nvinfo : EIATTR_MAXREG_COUNT
	.align		4
        /*00dc*/ 	.byte	0x03, 0x1b
        /*00de*/ 	.short	0x00ff


	//----- nvinfo : EIATTR_EXIT_INSTR_OFFSETS
	.align		4
        /*00e0*/ 	.byte	0x04, 0x1c
        /*00e2*/ 	.short	(.L_39 - .L_38)


	//   ....[0]....
.L_38:
        /*00e4*/ 	.word	0x000008b0


	//   ....[1]....
        /*00e8*/ 	.word	0x000008d0


	//----- nvinfo : EIATTR_REQNTID
	.align		4
.L_39:
        /*00ec*/ 	.byte	0x04, 0x10
        /*00ee*/ 	.short	(.L_41 - .L_40)
.L_40:
        /*00f0*/ 	.word	0x00000080
        /*00f4*/ 	.word	0x00000001
        /*00f8*/ 	.word	0x00000001


	//----- nvinfo : EIATTR_CBANK_PARAM_SIZE
	.align		4
.L_41:
        /*00fc*/ 	.byte	0x03, 0x19
        /*00fe*/ 	.short	0x0064


	//----- nvinfo : EIATTR_PARAM_CBANK
	.align		4
        /*0100*/ 	.byte	0x04, 0x0a
        /*0102*/ 	.short	(.L_43 - .L_42)
	.align		4
.L_42:
        /*0104*/ 	.word	index@(.nv.constant0.triton_poi_fused__native_batch_norm_legit_no_training_add_relu_threshold_backward_1)
        /*0108*/ 	.short	0x0210
        /*010a*/ 	.short	0x0064


	//----- nvinfo : EIATTR_SW_WAR
	.align		4
.L_43:
        /*010c*/ 	.byte	0x04, 0x36
        /*010e*/ 	.short	(.L_45 - .L_44)
.L_44:
        /*0110*/ 	.word	0x00000008
.L_45:


//--------------------- .nv.callgraph             --------------------------
	.section	.nv.callgraph,"",@"SHT_CUDA_CALLGRAPH"
	.align	4
	.sectionentsize	8
	.align		4
        /*0000*/ 	.word	0x00000000
	.align		4
        /*0004*/ 	.word	0xffffffff
	.align		4
        /*0008*/ 	.word	0x00000000
	.align		4
        /*000c*/ 	.word	0xfffffffe
	.align		4
        /*0010*/ 	.word	0x00000000
	.align		4
        /*0014*/ 	.word	0xfffffffd
	.align		4
        /*0018*/ 	.word	0x00000000
	.align		4
        /*001c*/ 	.word	0xfffffffc


//--------------------- .nv.constant4             --------------------------
	.section	.nv.constant4,"a",@progbits
	.align	8
	.align		8
.nv.constant4:
        /*0000*/ 	.dword	_$_str
	.align		8
        /*0008*/ 	.dword	_$_str_$_2


//--------------------- .text.triton_poi_fused__native_batch_norm_legit_no_training_add_relu_threshold_backward_1 --------------------------
	.section	.text.triton_poi_fused__native_batch_norm_legit_no_training_add_relu_threshold_backward_1,"ax",@progbits
	.align	128
        .global         triton_poi_fused__native_batch_norm_legit_no_training_add_relu_threshold_backward_1
        .type           triton_poi_fused__native_batch_norm_legit_no_training_add_relu_threshold_backward_1,@function
        .size           triton_poi_fused__native_batch_norm_legit_no_training_add_relu_threshold_backward_1,(.L_x_1 - triton_poi_fused__native_batch_norm_legit_no_training_add_relu_threshold_backward_1)
        .other          triton_poi_fused__native_batch_norm_legit_no_training_add_relu_threshold_backward_1,@"STO_CUDA_ENTRY STV_DEFAULT"
triton_poi_fused__native_batch_norm_legit_no_training_add_relu_threshold_backward_1:
.text.triton_poi_fused__native_batch_norm_legit_no_training_add_relu_threshold_backward_1:
[----:B------:R-:W0:Y:S01]  /*0000*/  LDC R1, c[0x0][0x28] ;  /* 0x00000a00ff017b82 */ /* 0x000e220000000800 */
[----:B------:R-:W1:Y:S07]  /*0010*/  S2R R0, SR_TID.X ;  /* 0x0000000000007919 */ /* 0x000e6e0000002100 */
[----:B------:R-:W2:Y:S01]  /*0020*/  LDC.64 R10, c[0x0][0x228] ;  /* 0x00008a00ff0a7b82 */ /* 0x000ea20000000a00 */
[----:B------:R-:W-:Y:S01]  /*0030*/  HFMA2.MMA R7, -RZ, RZ, 0, 0 ;  /* 0x00000000ff077435 */ /* 0x000fe200000001ff */
[----:B------:R-:W-:Y:S01]  /*0040*/  IMAD.MOV.U32 R9, RZ, RZ, RZ ;  /* 0x000000ffff097224 */ /* 0x000fe200078e00ff */
[----:B------:R-:W3:Y:S01]  /*0050*/  S2R R3, SR_CTAID.X ;  /* 0x0000000000037919 */ /* 0x000ee20000002500 */
[----:B------:R-:W-:Y:S01]  /*0060*/  ULDC.64 UR4, c[0x0][0x208] ;  /* 0x0000820000047ab9 */ /* 0x000fe20000000a00 */
[----:B------:R-:W-:-:S03]  /*0070*/  CS2R R22, SRZ ;  /* 0x0000000000167805 */ /* 0x000fc6000001ff00 */
[----:B------:R-:W4:Y:S08]  /*0080*/  LDC.64 R14, c[0x0][0x240] ;  /* 0x00009000ff0e7b82 */ /* 0x000f300000000a00 */
[----:B------:R-:W5:Y:S08]  /*0090*/  LDC.64 R20, c[0x0][0x248] ;  /* 0x00009200ff147b82 */ /* 0x000f700000000a00 */
[----:B------:R-:W2:Y:S08]  /*00a0*/  LDC.64 R26, c[0x0][0x220] ;  /* 0x00008800ff1a7b82 */ /* 0x000eb00000000a00 */
[----:B------:R-:W2:Y:S01]  /*00b0*/  LDC.64 R28, c[0x0][0x258] ;  /* 0x00009600ff1c7b82 */ /* 0x000ea20000000a00 */
[----:B-1----:R-:W-:-:S07]  /*00c0*/  SHF.L.U32 R0, R0, 0x1, RZ ;  /* 0x0000000100007819 */ /* 0x002fce00000006ff */
[----:B------:R-:W1:Y:S01]  /*00d0*/  LDC.64 R16, c[0x0][0x218] ;  /* 0x00008600ff107b82 */ /* 0x000e620000000a00 */
[----:B---3--:R-:W-:-:S07]  /*00e0*/  SHF.R.S32.HI R5, RZ, 0x17, R3 ;  /* 0x00000017ff057819 */ /* 0x008fce0000011403 */
[----:B------:R-:W3:Y:S01]  /*00f0*/  LDC.64 R18, c[0x0][0x260] ;  /* 0x00009800ff127b82 */ /* 0x000ee20000000a00 */
[----:B------:R-:W-:-:S07]  /*0100*/  LOP3.LUT R0, R0, 0xfe, RZ, 0xc0, !PT ;  /* 0x000000fe00007812 */ /* 0x000fce00078ec0ff */
[----:B------:R-:W1:Y:S01]  /*0110*/  LDC.64 R12, c[0x0][0x230] ;  /* 0x00008c00ff0c7b82 */ /* 0x000e620000000a00 */
[----:B------:R-:W-:Y:S02]  /*0120*/  SGXT R5, R5, 0x1 ;  /* 0x000000010505781a */ /* 0x000fe40000000200 */
[----:B------:R-:W-:Y:S02]  /*0130*/  CS2R R24, SRZ ;  /* 0x0000000000187805 */ /* 0x000fe4000001ff00 */
[----:B------:R-:W-:Y:S01]  /*0140*/  LEA R6, R3, R0, 0x8 ;  /* 0x0000000003067211 */ /* 0x000fe200078e40ff */
[----:B------:R-:W-:-:S03]  /*0150*/  ULDC.64 UR6, c[0x0][0x268] ;  /* 0x00009a0000067ab9 */ /* 0x000fc60000000a00 */
[----:B------:R-:W-:Y:S01]  /*0160*/  LEA.HI R5, R5, R6, RZ, 0x4 ;  /* 0x0000000605057211 */ /* 0x000fe200078f20ff */
[----:B------:R-:W1:Y:S01]  /*0170*/  LDC.64 R2, c[0x0][0x250] ;  /* 0x00009400ff027b82 */ /* 0x000e620000000a00 */
[----:B------:R-:W-:Y:S02]  /*0180*/  ISETP.GE.AND P0, PT, R6, 0x100, PT ;  /* 0x000001000600780c */ /* 0x000fe40003f06270 */
[----:B------:R-:W-:-:S04]  /*0190*/  SHF.R.S32.HI R5, RZ, 0x4, R5 ;  /* 0x00000004ff057819 */ /* 0x000fc80000011405 */
[----:B------:R-:W-:-:S04]  /*01a0*/  LEA.HI R0, R5, R5, RZ, 0x2 ;  /* 0x0000000505007211 */ /* 0x000fc800078f10ff */
[----:B------:R-:W-:-:S05]  /*01b0*/  LOP3.LUT R0, R0, 0xfffffffc, RZ, 0xc0, !PT ;  /* 0xfffffffc00007812 */ /* 0x000fca00078ec0ff */
[----:B------:R-:W-:-:S04]  /*01c0*/  IMAD.IADD R8, R5, 0x1, -R0 ;  /* 0x0000000105087824 */ /* 0x000fc800078e0a00 */
[----:B01----:R-:W-:-:S05]  /*01d0*/  IMAD.WIDE R2, R8, 0x4, R2 ;  /* 0x0000000408027825 */ /* 0x003fca00078e0202 */
[----:B------:R-:W3:Y:S04]  /*01e0*/  @!P0 LDG.E.EL R7, desc[UR4][R2.64] ;  /* 0x0000000402078981 */ /* 0x000ee8000c2e1900 */
[----:B------:R0:W3:Y:S01]  /*01f0*/  @!P0 LDG.E.EL R9, desc[UR4][R2.64] ;  /* 0x0000000402098981 */ /* 0x0000e2000c2e1900 */
[----:B------:R-:W-:Y:S01]  /*0200*/  CS2R R4, SRZ ;  /* 0x0000000000047805 */ /* 0x000fe2000001ff00 */
[----:B--2---:R-:W-:-:S05]  /*0210*/  IMAD.WIDE R10, R8, 0x4, R10 ;  /* 0x00000004080a7825 */ /* 0x004fca00078e020a */
[----:B------:R-:W2:Y:S04]  /*0220*/  @!P0 LDG.E.EL R22, desc[UR4][R10.64] ;  /* 0x000000040a168981 */ /* 0x000ea8000c2e1900 */
[----:B------:R1:W2:Y:S01]  /*0230*/  @!P0 LDG.E.EL R4, desc[UR4][R10.64] ;  /* 0x000000040a048981 */ /* 0x0002a2000c2e1900 */
[----:B----4-:R-:W-:Y:S01]  /*0240*/  IMAD.WIDE R14, R6, 0x4, R14 ;  /* 0x00000004060e7825 */ /* 0x010fe200078e020e */
[----:B0-----:R-:W-:Y:S02]  /*0250*/  CS2R R2, SRZ ;  /* 0x0000000000027805 */ /* 0x001fe4000001ff00 */
[----:B------:R-:W-:Y:S01]  /*0260*/  MOV R0, RZ ;  /* 0x000000ff00007202 */ /* 0x000fe20000000f00 */
[----:B-----5:R-:W-:-:S04]  /*0270*/  IMAD.WIDE R20, R8, 0x4, R20 ;  /* 0x0000000408147825 */ /* 0x020fc800078e0214 */
[C---:B------:R-:W-:Y:S01]  /*0280*/  IMAD.WIDE R26, R8.reuse, 0x4, R26 ;  /* 0x00000004081a7825 */ /* 0x040fe200078e021a */
[----:B-1----:R-:W-:Y:S01]  /*0290*/  CS2R R10, SRZ ;  /* 0x00000000000a7805 */ /* 0x002fe2000001ff00 */
[----:B------:R-:W4:Y:S04]  /*02a0*/  @!P0 LDG.E.EL R3, desc[UR4][R20.64] ;  /* 0x0000000414038981 */ /* 0x000f28000c2e1900 */
[----:B------:R0:W5:Y:S04]  /*02b0*/  @!P0 LDG.E.EL R0, desc[UR4][R20.64] ;  /* 0x0000000414008981 */ /* 0x000168000c2e1900 */
[----:B------:R1:W4:Y:S01]  /*02c0*/  @!P0 LDG.E.64 R10, desc[UR4][R14.64] ;  /* 0x000000040e0a8981 */ /* 0x000322000c1e1b00 */
[----:B------:R-:W-:-:S03]  /*02d0*/  IMAD.WIDE R28, R8, 0x4, R28 ;  /* 0x00000004081c7825 */ /* 0x000fc600078e021c */
[----:B------:R-:W4:Y:S01]  /*02e0*/  @!P0 LDG.E.EL R5, desc[UR4][R26.64] ;  /* 0x000000041a058981 */ /* 0x000f22000c2e1900 */
[----:B------:R-:W-:Y:S01]  /*02f0*/  IMAD.WIDE R16, R6, 0x4, R16 ;  /* 0x0000000406107825 */ /* 0x000fe200078e0210 */
[----:B0-----:R-:W-:Y:S02]  /*0300*/  CS2R R20, SRZ ;  /* 0x0000000000147805 */ /* 0x001fe4000001ff00 */
[----:B------:R0:W4:Y:S01]  /*0310*/  @!P0 LDG.E.EL R2, desc[UR4][R26.64] ;  /* 0x000000041a028981 */ /* 0x000122000c2e1900 */
[----:B-1----:R-:W1:Y:S01]  /*0320*/  LDC.64 R14, c[0x0][0x238] ;  /* 0x00008e00ff0e7b82 */ /* 0x002e620000000a00 */
[----:B---3--:R-:W-:Y:S02]  /*0330*/  IMAD.WIDE R18, R8, 0x4, R18 ;  /* 0x0000000408127825 */ /* 0x008fe400078e0212 */
[----:B------:R-:W3:Y:S04]  /*0340*/  @!P0 LDG.E.EL R23, desc[UR4][R28.64] ;  /* 0x000000041c178981 */ /* 0x000ee8000c2e1900 */
[----:B------:R-:W3:Y:S01]  /*0350*/  @!P0 LDG.E.64 R20, desc[UR4][R16.64] ;  /* 0x0000000410148981 */ /* 0x000ee2000c1e1b00 */
[----:B0-----:R-:W-:-:S03]  /*0360*/  CS2R R26, SRZ ;  /* 0x00000000001a7805 */ /* 0x001fc6000001ff00 */
[----:B------:R0:W3:Y:S04]  /*0370*/  @!P0 LDG.E.EL R24, desc[UR4][R28.64] ;  /* 0x000000041c188981 */ /* 0x0000e8000c2e1900 */
[----:B------:R-:W3:Y:S01]  /*0380*/  @!P0 LDG.E.EL R26, desc[UR4][R18.64] ;  /* 0x00000004121a8981 */ /* 0x000ee2000c2e1900 */
[----:B------:R-:W-:-:S03]  /*0390*/  IMAD.WIDE R12, R8, 0x4, R12 ;  /* 0x00000004080c7825 */ /* 0x000fc600078e020c */
[----:B------:R-:W3:Y:S01]  /*03a0*/  @!P0 LDG.E.EL R25, desc[UR4][R18.64] ;  /* 0x0000000412198981 */ /* 0x000ee2000c2e1900 */
[----:B0-----:R-:W-:-:S03]  /*03b0*/  CS2R R28, SRZ ;  /* 0x00000000001c7805 */ /* 0x001fc6000001ff00 */
[----:B------:R-:W3:Y:S01]  /*03c0*/  @!P0 LDG.E.EL R27, desc[UR4][R12.64] ;  /* 0x000000040c1b8981 */ /* 0x000ee2000c2e1900 */
[----:B-1----:R-:W-:-:S03]  /*03d0*/  IMAD.WIDE R14, R8, 0x4, R14 ;  /* 0x00000004080e7825 */ /* 0x002fc600078e020e */
[----:B------:R0:W3:Y:S01]  /*03e0*/  @!P0 LDG.E.EL R28, desc[UR4][R12.64] ;  /* 0x000000040c1c8981 */ /* 0x0000e2000c2e1900 */
[----:B------:R-:W-:-:S03]  /*03f0*/  IMAD.MOV.U32 R8, RZ, RZ, RZ ;  /* 0x000000ffff087224 */ /* 0x000fc600078e00ff */
[----:B------:R-:W3:Y:S04]  /*0400*/  @!P0 LDG.E.EL R29, desc[UR4][R14.64] ;  /* 0x000000040e1d8981 */ /* 0x000ee8000c2e1900 */
[----:B------:R1:W3:Y:S01]  /*0410*/  @!P0 LDG.E.EL R8, desc[UR4][R14.64] ;  /* 0x000000040e088981 */ /* 0x0002e2000c2e1900 */
[----:B------:R-:W-:Y:S01]  /*0420*/  FADD R16, R7, 9.9999997473787516356e-06 ;  /* 0x3727c5ac07107421 */ /* 0x000fe20000000000 */
[----:B------:R-:W-:-:S04]  /*0430*/  FADD R7, R9, 9.9999997473787516356e-06 ;  /* 0x3727c5ac09077421 */ /* 0x000fc80000000000 */
[----:B------:R-:W0:Y:S01]  /*0440*/  MUFU.SQRT R17, R7 ;  /* 0x0000000700117308 */ /* 0x000e220000002000 */
[----:B--2---:R-:W-:-:S07]  /*0450*/  FADD R22, R22, 9.9999997473787516356e-06 ;  /* 0x3727c5ac16167421 */ /* 0x004fce0000000000 */
[----:B------:R-:W2:Y:S01]  /*0460*/  MUFU.SQRT R16, R16 ;  /* 0x0000001000107308 */ /* 0x000ea20000002000 */
[----:B------:R-:W-:Y:S01]  /*0470*/  FADD R9, R4, 9.9999997473787516356e-06 ;  /* 0x3727c5ac04097421 */ /* 0x000fe20000000000 */
[----:B------:R-:W-:Y:S01]  /*0480*/  HFMA2.MMA R4, -RZ, RZ, 1.625, 0 ;  /* 0x3e800000ff047435 */ /* 0x000fe200000001ff */
[----:B0-----:R-:W-:-:S05]  /*0490*/  FSETP.GT.AND P6, PT, R17, 8.50705917302346158658e+37, PT ;  /* 0x7e8000001100780b */ /* 0x001fca0003fc4000 */
[----:B------:R-:W0:Y:S08]  /*04a0*/  MUFU.SQRT R22, R22 ;  /* 0x0000001600167308 */ /* 0x000e300000002000 */
[----:B------:R-:W1:Y:S01]  /*04b0*/  MUFU.SQRT R9, R9 ;  /* 0x0000000900097308 */ /* 0x000e620000002000 */
[----:B--2---:R-:W-:Y:S02]  /*04c0*/  FSETP.GT.AND P2, PT, R16, 8.50705917302346158658e+37, PT ;  /* 0x7e8000001000780b */ /* 0x004fe40003f44000 */
[----:B------:R-:W-:-:S02]  /*04d0*/  FSETP.GEU.AND P3, PT, R17, 1.175494350822287508e-38, PT ;  /* 0x008000001100780b */ /* 0x000fc40003f6e000 */
[----:B------:R-:W-:Y:S01]  /*04e0*/  FSETP.GEU.AND P1, PT, R16, 1.175494350822287508e-38, PT ;  /* 0x008000001000780b */ /* 0x000fe20003f2e000 */
[----:B------:R-:W-:Y:S01]  /*04f0*/  @P6 FMUL R17, R17, 0.25 ;  /* 0x3e80000011116820 */ /* 0x000fe20000400000 */
[----:B------:R-:W-:Y:S02]  /*0500*/  FSEL R7, R4, 1, P6 ;  /* 0x3f80000004077808 */ /* 0x000fe40003000000 */
[----:B0-----:R-:W-:Y:S02]  /*0510*/  FSETP.GT.AND P4, PT, R22, 8.50705917302346158658e+37, PT ;  /* 0x7e8000001600780b */ /* 0x001fe40003f84000 */
[----:B------:R-:W-:Y:S02]  /*0520*/  FSEL R13, R4, 1, P2 ;  /* 0x3f800000040d7808 */ /* 0x000fe40001000000 */
[----:B-1----:R-:W-:Y:S01]  /*0530*/  FSETP.GT.AND P6, PT, R9, 8.50705917302346158658e+37, PT ;  /* 0x7e8000000900780b */ /* 0x002fe20003fc4000 */
[----:B------:R-:W-:Y:S01]  /*0540*/  @P2 FMUL R16, R16, 0.25 ;  /* 0x3e80000010102820 */ /* 0x000fe20000400000 */
[----:B------:R-:W-:-:S02]  /*0550*/  FSETP.GEU.AND P5, PT, R22, 1.175494350822287508e-38, PT ;  /* 0x008000001600780b */ /* 0x000fc40003fae000 */
[----:B------:R-:W-:Y:S01]  /*0560*/  FSETP.GEU.AND P2, PT, R9, 1.175494350822287508e-38, PT ;  /* 0x008000000900780b */ /* 0x000fe20003f4e000 */
[----:B------:R-:W-:Y:S01]  /*0570*/  @!P3 FMUL R17, R17, 16777216 ;  /* 0x4b8000001111b820 */ /* 0x000fe20000400000 */
[----:B------:R-:W-:-:S03]  /*0580*/  @!P1 FMUL R16, R16, 16777216 ;  /* 0x4b80000010109820 */ /* 0x000fc60000400000 */
[----:B------:R-:W0:Y:S01]  /*0590*/  MUFU.RCP R14, R17 ;  /* 0x00000011000e7308 */ /* 0x000e220000001000 */
[----:B------:R-:W-:-:S03]  /*05a0*/  @P4 FMUL R22, R22, 0.25 ;  /* 0x3e80000016164820 */ /* 0x000fc60000400000 */
[----:B------:R-:W-:-:S04]  /*05b0*/  @P6 FMUL R9, R9, 0.25 ;  /* 0x3e80000009096820 */ /* 0x000fc80000400000 */
[----:B------:R-:W1:Y:S01]  /*05c0*/  MUFU.RCP R16, R16 ;  /* 0x0000001000107308 */ /* 0x000e620000001000 */
[----:B------:R-:W-:Y:S01]  /*05d0*/  @!P5 FMUL R22, R22, 16777216 ;  /* 0x4b8000001616d820 */ /* 0x000fe20000400000 */
[----:B------:R-:W-:Y:S01]  /*05e0*/  @!P2 FMUL R9, R9, 16777216 ;  /* 0x4b8000000909a820 */ /* 0x000fe20000400000 */
[----:B------:R-:W-:Y:S01]  /*05f0*/  @!P3 FMUL R7, R7, 16777216 ;  /* 0x4b8000000707b820 */ /* 0x000fe20000400000 */
[----:B------:R-:W-:-:S04]  /*0600*/  @!P1 FMUL R13, R13, 16777216 ;  /* 0x4b8000000d0d9820 */ /* 0x000fc80000400000 */
[----:B------:R-:W2:Y:S01]  /*0610*/  MUFU.RCP R12, R22 ;  /* 0x00000016000c7308 */ /* 0x000ea20000001000 */
[----:B0-----:R-:W-:Y:S01]  /*0620*/  FMUL R14, R14, R7 ;  /* 0x000000070e0e7220 */ /* 0x001fe20000400000 */
[----:B----4-:R-:W-:Y:S01]  /*0630*/  FADD R3, -R3, R10 ;  /* 0x0000000a03037221 */ /* 0x010fe20000000100 */
[----:B-----5:R-:W-:Y:S01]  /*0640*/  FADD R0, -R0, R11 ;  /* 0x0000000b00007221 */ /* 0x020fe20000000100 */
[----:B------:R-:W-:-:S04]  /*0650*/  FSEL R11, R4, 1, P4 ;  /* 0x3f800000040b7808 */ /* 0x000fc80002000000 */
[----:B------:R-:W0:Y:S01]  /*0660*/  MUFU.RCP R9, R9 ;  /* 0x0000000900097308 */ /* 0x000e220000001000 */
[----:B-1----:R-:W-:Y:S01]  /*0670*/  FMUL R13, R16, R13 ;  /* 0x0000000d100d7220 */ /* 0x002fe20000400000 */
[----:B------:R-:W-:Y:S01]  /*0680*/  FSEL R4, R4, 1, P6 ;  /* 0x3f80000004047808 */ /* 0x000fe20003000000 */
[----:B------:R-:W-:Y:S01]  /*0690*/  FMUL R3, R14, R3 ;  /* 0x000000030e037220 */ /* 0x000fe20000400000 */
[----:B------:R-:W-:Y:S01]  /*06a0*/  @!P5 FMUL R11, R11, 16777216 ;  /* 0x4b8000000b0bd820 */ /* 0x000fe20000400000 */
[----:B------:R-:W-:Y:S01]  /*06b0*/  FMUL R0, R13, R0 ;  /* 0x000000000d007220 */ /* 0x000fe20000400000 */
[----:B---3--:R-:W-:Y:S01]  /*06c0*/  FADD R21, -R2, R21 ;  /* 0x0000001502157221 */ /* 0x008fe20000000100 */
[----:B------:R-:W-:Y:S01]  /*06d0*/  @!P2 FMUL R4, R4, 16777216 ;  /* 0x4b8000000404a820 */ /* 0x000fe20000400000 */
[----:B------:R-:W-:Y:S01]  /*06e0*/  FFMA R23, R3, R23, R26 ;  /* 0x0000001703177223 */ /* 0x000fe2000000001a */
[----:B--2---:R-:W-:Y:S01]  /*06f0*/  FMUL R12, R12, R11 ;  /* 0x0000000b0c0c7220 */ /* 0x004fe20000400000 */
[----:B------:R-:W1:Y:S01]  /*0700*/  LDC.64 R2, c[0x0][0x210] ;  /* 0x00008400ff027b82 */ /* 0x000e620000000a00 */
[----:B------:R-:W-:Y:S01]  /*0710*/  FFMA R0, R0, R24, R25 ;  /* 0x0000001800007223 */ /* 0x000fe20000000019 */
[----:B------:R-:W-:Y:S01]  /*0720*/  FADD R20, -R5, R20 ;  /* 0x0000001405147221 */ /* 0x000fe20000000100 */
[----:B------:R-:W-:Y:S01]  /*0730*/  FMUL R12, R12, R21 ;  /* 0x000000150c0c7220 */ /* 0x000fe20000400000 */
[----:B0-----:R-:W-:-:S02]  /*0740*/  FMUL R9, R9, R4 ;  /* 0x0000000409097220 */ /* 0x001fc40000400000 */
[----:B------:R-:W-:Y:S02]  /*0750*/  FSETP.GEU.AND P2, PT, R0, RZ, PT ;  /* 0x000000ff0000720b */ /* 0x000fe40003f4e000 */
[----:B------:R-:W-:Y:S01]  /*0760*/  FSETP.GEU.AND P1, PT, R23, RZ, PT ;  /* 0x000000ff1700720b */ /* 0x000fe20003f2e000 */
[----:B------:R-:W-:Y:S01]  /*0770*/  FMUL R9, R9, R20 ;  /* 0x0000001409097220 */ /* 0x000fe20000400000 */
[----:B------:R-:W-:Y:S01]  /*0780*/  FFMA R12, R12, R28, R29 ;  /* 0x0000001c0c0c7223 */ /* 0x000fe2000000001d */
[----:B------:R-:W-:Y:S02]  /*0790*/  FSEL R5, R0, RZ, P2 ;  /* 0x000000ff00057208 */ /* 0x000fe40001000000 */
[----:B------:R-:W-:Y:S01]  /*07a0*/  FSEL R23, R23, RZ, P1 ;  /* 0x000000ff17177208 */ /* 0x000fe20000800000 */
[----:B------:R-:W-:Y:S01]  /*07b0*/  FFMA R8, R9, R27, R8 ;  /* 0x0000001b09087223 */ /* 0x000fe20000000008 */
[C---:B------:R-:W-:Y:S01]  /*07c0*/  FSETP.GEU.AND P1, PT, R12.reuse, -R5, PT ;  /* 0x800000050c00720b */ /* 0x040fe20003f2e000 */
[----:B------:R-:W-:-:S02]  /*07d0*/  FADD R5, R12, R5 ;  /* 0x000000050c057221 */ /* 0x000fc40000000000 */
[C---:B------:R-:W-:Y:S01]  /*07e0*/  FADD R0, R8.reuse, R23 ;  /* 0x0000001708007221 */ /* 0x040fe20000000000 */
[----:B------:R-:W-:Y:S02]  /*07f0*/  FSETP.GEU.AND P2, PT, R8, -R23, PT ;  /* 0x800000170800720b */ /* 0x000fe40003f4e000 */
[----:B------:R-:W-:Y:S02]  /*0800*/  FSEL R9, R5, RZ, P1 ;  /* 0x000000ff05097208 */ /* 0x000fe40000800000 */
[----:B------:R-:W-:Y:S01]  /*0810*/  FSEL R8, R0, RZ, P2 ;  /* 0x000000ff00087208 */ /* 0x000fe20001000000 */
[----:B-1----:R-:W-:Y:S01]  /*0820*/  IMAD.WIDE R2, R6, 0x4, R2 ;  /* 0x0000000406027825 */ /* 0x002fe200078e0202 */
[----:B------:R-:W-:Y:S02]  /*0830*/  FSETP.GTU.AND P2, PT, R9, RZ, PT ;  /* 0x000000ff0900720b */ /* 0x000fe40003f4c000 */
[----:B------:R-:W-:Y:S02]  /*0840*/  FSETP.GTU.AND P3, PT, R8, RZ, PT ;  /* 0x000000ff0800720b */ /* 0x000fe40003f6c000 */
[----:B------:R-:W-:Y:S01]  /*0850*/  IADD3 R4, P1, R6, UR6, RZ ;  /* 0x0000000606047c10 */ /* 0x000fe2000ff3e0ff */
[----:B------:R0:W-:Y:S01]  /*0860*/  @!P0 STG.E.64 desc[UR4][R2.64], R8 ;  /* 0x0000000802008986 */ /* 0x0001e2000c101b04 */
[----:B------:R-:W-:-:S02]  /*0870*/  SEL R7, RZ, 0x100, P2 ;  /* 0x00000100ff077807 */ /* 0x000fc40001000000 */
[----:B------:R-:W-:Y:S02]  /*0880*/  SEL R0, RZ, 0x1, P3 ;  /* 0x00000001ff007807 */ /* 0x000fe40001800000 */
[----:B------:R-:W-:Y:S02]  /*0890*/  LEA.HI.X.SX32 R5, R6, UR7, 0x1, P1 ;  /* 0x0000000706057c11 */ /* 0x000fe400088f0eff */
[----:B------:R-:W-:Y:S01]  /*08a0*/  IADD3 R7, R0, R7, RZ ;  /* 0x0000000700077210 */ /* 0x000fe20007ffe0ff */
[----:B0-----:R-:W-:Y:S06]  /*08b0*/  @P0 EXIT ;  /* 0x000000000000094d */ /* 0x001fec0003800000 */
[----:B------:R-:W-:Y:S01]  /*08c0*/  STG.E.U16 desc[UR4][R4.64], R7 ;  /* 0x0000000704007986 */ /* 0x000fe2000c101504 */
[----:B------:R-:W-:Y:S05]  /*08d0*/  EXIT ;  /* 0x000000000000794d */ /* 0x000fea0003800000 */
.L_x_0:
[----:B------:R-:W-:-:S00]  /*08e0*/  BRA `(.L_x_0) ;  /* 0xfffffffc00fc7947 */ /* 0x000fc0000383ffff */
[----:B------:R-:W-:-:S00]  /*08f0*/  NOP ;  /* 0x0000000000007918 */ /* 0x000fc00000000000 */
        /* <DEDUP_REMOVED lines=8> */
.L_x_1:


//--------------------- .nv.global.init           --------------------------
	.section	.nv.global.init,"aw",@progbits
.nv.global.init:
	.type		_$_str,@object
	.size		_$_str,(_$_str_$_2 - _$_str)
_$_str:
        /*0000*/ 	.byte	0x5f, 0x5f, 0x43, 0x55, 0x44, 0x41, 0x5f, 0x46, 0x54, 0x5a, 0x00
	.type		_$_str_$_2,@object
	.size		_$_str_$_2,(.L_1 - _$_str_$_2)
_$_str_$_2:
        /*000b*/ 	.byte	0x5f, 0x5f, 0x43, 0x55, 0x44, 0x41, 0x5f, 0x50, 0x52, 0x45, 0x43, 0x5f, 0x53, 0x51, 0x52, 0x54
        /*001b*/ 	.byte	0x00
.L_1:


//--------------------- .nv.constant0.triton_poi_fused__native_batch_norm_legit_no_training_add_relu_threshold_backward_1 --------------------------
	.section	.nv.constant0.triton_poi_fused__native_batch_norm_legit_no_training_add_relu_threshold_backward_1,"a",@progbits
	.sectionflags	@""
	.align	4
.nv.constant0.triton_poi_fused__native_batch_norm_legit_no_training_add_relu_threshold_backward_1:
	.zero		628
